//
// Generated by NVIDIA NVVM Compiler
//
// Compiler Build ID: CL-36424714
// Cuda compilation tools, release 13.0, V13.0.88
// Based on NVVM 20.0.0
//

.version 9.0
.target sm_100
.address_size 64

	// .globl	_Z13GPU_laplace3dPKfPfiiiiii

.visible .entry _Z13GPU_laplace3dPKfPfiiiiii(
	.param .u64 .ptr .align 1 _Z13GPU_laplace3dPKfPfiiiiii_param_0,
	.param .u64 .ptr .align 1 _Z13GPU_laplace3dPKfPfiiiiii_param_1,
	.param .u32 _Z13GPU_laplace3dPKfPfiiiiii_param_2,
	.param .u32 _Z13GPU_laplace3dPKfPfiiiiii_param_3,
	.param .u32 _Z13GPU_laplace3dPKfPfiiiiii_param_4,
	.param .u32 _Z13GPU_laplace3dPKfPfiiiiii_param_5,
	.param .u32 _Z13GPU_laplace3dPKfPfiiiiii_param_6,
	.param .u32 _Z13GPU_laplace3dPKfPfiiiiii_param_7
)
{
	.reg .pred 	%p<24>;
	.reg .b32 	%r<25>;
	.reg .b32 	%f<16>;
	.reg .b64 	%rd<19>;

	ld.param.u64 	%rd3, [_Z13GPU_laplace3dPKfPfiiiiii_param_0];
	ld.param.u64 	%rd2, [_Z13GPU_laplace3dPKfPfiiiiii_param_1];
	ld.param.u32 	%r9, [_Z13GPU_laplace3dPKfPfiiiiii_param_2];
	ld.param.u32 	%r10, [_Z13GPU_laplace3dPKfPfiiiiii_param_3];
	ld.param.u32 	%r11, [_Z13GPU_laplace3dPKfPfiiiiii_param_4];
	ld.param.u32 	%r6, [_Z13GPU_laplace3dPKfPfiiiiii_param_5];
	ld.param.u32 	%r7, [_Z13GPU_laplace3dPKfPfiiiiii_param_6];
	ld.param.u32 	%r8, [_Z13GPU_laplace3dPKfPfiiiiii_param_7];
	cvta.to.global.u64 	%rd1, %rd3;
	mov.u32 	%r12, %tid.x;
	mov.u32 	%r13, %ctaid.x;
	mad.lo.s32 	%r1, %r9, %r13, %r12;
	mov.u32 	%r14, %tid.y;
	mov.u32 	%r15, %ctaid.y;
	mad.lo.s32 	%r2, %r10, %r15, %r14;
	mov.u32 	%r16, %tid.z;
	mov.u32 	%r17, %ctaid.z;
	mad.lo.s32 	%r3, %r11, %r17, %r16;
	mul.lo.s32 	%r4, %r7, %r6;
	mad.lo.s32 	%r18, %r2, %r6, %r1;
	mad.lo.s32 	%r5, %r4, %r3, %r18;
	setp.ge.s32 	%p3, %r1, %r6;
	or.b32  	%r19, %r2, %r1;
	setp.lt.s32 	%p4, %r19, 0;
	setp.ge.s32 	%p5, %r2, %r7;
	or.pred  	%p6, %p3, %p5;
	or.pred  	%p7, %p6, %p4;
	setp.lt.s32 	%p8, %r3, 0;
	or.pred  	%p9, %p8, %p7;
	setp.ge.s32 	%p10, %r3, %r8;
	or.pred  	%p11, %p10, %p9;
	@%p11 bra 	$L__BB0_7;
	setp.eq.s32 	%p13, %r1, 0;
	add.s32 	%r20, %r6, -1;
	setp.eq.s32 	%p14, %r1, %r20;
	or.pred  	%p15, %p13, %p14;
	setp.eq.s32 	%p16, %r2, 0;
	or.pred  	%p17, %p16, %p15;
	mov.pred 	%p23, -1;
	@%p17 bra 	$L__BB0_3;
	add.s32 	%r21, %r7, -1;
	setp.eq.s32 	%p23, %r2, %r21;
$L__BB0_3:
	setp.ne.s32 	%p18, %r3, 0;
	not.pred 	%p19, %p23;
	and.pred  	%p20, %p18, %p19;
	add.s32 	%r22, %r8, -1;
	setp.ne.s32 	%p21, %r3, %r22;
	and.pred  	%p22, %p20, %p21;
	@%p22 bra 	$L__BB0_5;
	mul.wide.s32 	%rd14, %r5, 4;
	add.s64 	%rd15, %rd1, %rd14;
	ld.global.nc.f32 	%f15, [%rd15];
	bra.uni 	$L__BB0_6;
$L__BB0_5:
	mul.wide.s32 	%rd4, %r5, 4;
	add.s64 	%rd5, %rd1, %rd4;
	ld.global.nc.f32 	%f4, [%rd5+-4];
	ld.global.nc.f32 	%f5, [%rd5+4];
	add.f32 	%f6, %f4, %f5;
	sub.s32 	%r23, %r5, %r6;
	mul.wide.s32 	%rd6, %r23, 4;
	add.s64 	%rd7, %rd1, %rd6;
	ld.global.nc.f32 	%f7, [%rd7];
	add.f32 	%f8, %f6, %f7;
	mul.wide.s32 	%rd8, %r6, 4;
	add.s64 	%rd9, %rd5, %rd8;
	ld.global.nc.f32 	%f9, [%rd9];
	add.f32 	%f10, %f8, %f9;
	sub.s32 	%r24, %r5, %r4;
	mul.wide.s32 	%rd10, %r24, 4;
	add.s64 	%rd11, %rd1, %rd10;
	ld.global.nc.f32 	%f11, [%rd11];
	add.f32 	%f12, %f10, %f11;
	mul.wide.s32 	%rd12, %r4, 4;
	add.s64 	%rd13, %rd5, %rd12;
	ld.global.nc.f32 	%f13, [%rd13];
	add.f32 	%f14, %f12, %f13;
	mul.f32 	%f15, %f14, 0f3E2AAAAB;
$L__BB0_6:
	cvta.to.global.u64 	%rd16, %rd2;
	mul.wide.s32 	%rd17, %r5, 4;
	add.s64 	%rd18, %rd16, %rd17;
	st.global.f32 	[%rd18], %f15;
$L__BB0_7:
	ret;

}


// ===== COMPILED SASS (sm_100) =====

	.target	sm_100

	.elftype	@"ET_EXEC"


//--------------------- .note.nv.tkinfo           --------------------------
	.section	.note.nv.tkinfo,"",@"SHT_NOTE"
	.sectionflags	@"SHF_NOTE_NV_TKINFO"
	.tkinfo
        /*0018*/ 	.word	0x00000002
        /*0030*/ 	.string	""
        /*0030*/ 	.string	"ptxas"
        /*0030*/ 	.string	"Cuda compilation tools, release 13.0, V13.0.88"
        /*0030*/ 	.string	"Build cuda_13.0.r13.0/compiler.36424714_0"
        /*0030*/ 	.string	"-arch sm_100 -m 64 "



//--------------------- .note.nv.cuinfo           --------------------------
	.section	.note.nv.cuinfo,"",@"SHT_NOTE"
	.sectionflags	@"SHF_NOTE_NV_CUINFO"
        /*0018*/ 	.short	0x0002
        /*001a*/ 	.short	0x0064
        /*001c*/ 	.short	0x0082
	.zero		2


//--------------------- .nv.info                  --------------------------
	.section	.nv.info,"",@"SHT_CUDA_INFO"
	.align	4


	//----- nvinfo : EIATTR_REGCOUNT
	.align		4
        /*0000*/ 	.byte	0x04, 0x2f
        /*0002*/ 	.short	(.L_1 - .L_0)
	.align		4
.L_0:
        /*0004*/ 	.word	index@(_Z13GPU_laplace3dPKfPfiiiiii)
        /*0008*/ 	.word	0x00000014


	//----- nvinfo : EIATTR_FRAME_SIZE
	.align		4
.L_1:
        /*000c*/ 	.byte	0x04, 0x11
        /*000e*/ 	.short	(.L_3 - .L_2)
	.align		4
.L_2:
        /*0010*/ 	.word	index@(_Z13GPU_laplace3dPKfPfiiiiii)
        /*0014*/ 	.word	0x00000000


	//----- nvinfo : EIATTR_MIN_STACK_SIZE
	.align		4
.L_3:
        /*0018*/ 	.byte	0x04, 0x12
        /*001a*/ 	.short	(.L_5 - .L_4)
	.align		4
.L_4:
        /*001c*/ 	.word	index@(_Z13GPU_laplace3dPKfPfiiiiii)
        /*0020*/ 	.word	0x00000000
.L_5:


//--------------------- .nv.compat                --------------------------
	.section	.nv.compat,"",@"SHT_CUDA_COMPAT_INFO"
	.align	4
        /*0000*/ 	.byte	0x02, 0x09, 0x00, 0x00, 0x02, 0x02, 0x01, 0x00, 0x02, 0x05, 0x05, 0x00, 0x03, 0x07, 0x01, 0x01
        /*0010*/ 	.byte	0x02, 0x03, 0x00, 0x00, 0x02, 0x06, 0x01, 0x00, 0x04, 0x0b, 0x08, 0x00, 0x09, 0x00, 0x00, 0x00
        /*0020*/ 	.byte	0x00, 0x00, 0x00, 0x00


//--------------------- .nv.info._Z13GPU_laplace3dPKfPfiiiiii --------------------------
	.section	.nv.info._Z13GPU_laplace3dPKfPfiiiiii,"",@"SHT_CUDA_INFO"
	.sectionflags	@""
	.align	4


	//----- nvinfo : EIATTR_CUDA_API_VERSION
	.align		4
        /*0000*/ 	.byte	0x04, 0x37
        /*0002*/ 	.short	(.L_7 - .L_6)
.L_6:
        /*0004*/ 	.word	0x00000082


	//----- nvinfo : EIATTR_KPARAM_INFO
	.align		4
.L_7:
        /*0008*/ 	.byte	0x04, 0x17
        /*000a*/ 	.short	(.L_9 - .L_8)
.L_8:
        /*000c*/ 	.word	0x00000000
        /*0010*/ 	.short	0x0007
        /*0012*/ 	.short	0x0024
        /*0014*/ 	.byte	0x00, 0xf0, 0x11, 0x00


	//----- nvinfo : EIATTR_KPARAM_INFO
	.align		4
.L_9:
        /*0018*/ 	.byte	0x04, 0x17
        /*001a*/ 	.short	(.L_11 - .L_10)
.L_10:
        /*001c*/ 	.word	0x00000000
        /*0020*/ 	.short	0x0006
        /*0022*/ 	.short	0x0020
        /*0024*/ 	.byte	0x00, 0xf0, 0x11, 0x00


	//----- nvinfo : EIATTR_KPARAM_INFO
	.align		4
.L_11:
        /*0028*/ 	.byte	0x04, 0x17
        /*002a*/ 	.short	(.L_13 - .L_12)
.L_12:
        /*002c*/ 	.word	0x00000000
        /*0030*/ 	.short	0x0005
        /*0032*/ 	.short	0x001c
        /*0034*/ 	.byte	0x00, 0xf0, 0x11, 0x00


	//----- nvinfo : EIATTR_KPARAM_INFO
	.align		4
.L_13:
        /*0038*/ 	.byte	0x04, 0x17
        /*003a*/ 	.short	(.L_15 - .L_14)
.L_14:
        /*003c*/ 	.word	0x00000000
        /*0040*/ 	.short	0x0004
        /*0042*/ 	.short	0x0018
        /*0044*/ 	.byte	0x00, 0xf0, 0x11, 0x00


	//----- nvinfo : EIATTR_KPARAM_INFO
	.align		4
.L_15:
        /*0048*/ 	.byte	0x04, 0x17
        /*004a*/ 	.short	(.L_17 - .L_16)
.L_16:
        /*004c*/ 	.word	0x00000000
        /*0050*/ 	.short	0x0003
        /*0052*/ 	.short	0x0014
        /*0054*/ 	.byte	0x00, 0xf0, 0x11, 0x00


	//----- nvinfo : EIATTR_KPARAM_INFO
	.align		4
.L_17:
        /*0058*/ 	.byte	0x04, 0x17
        /*005a*/ 	.short	(.L_19 - .L_18)
.L_18:
        /*005c*/ 	.word	0x00000000
        /*0060*/ 	.short	0x0002
        /*0062*/ 	.short	0x0010
        /*0064*/ 	.byte	0x00, 0xf0, 0x11, 0x00


	//----- nvinfo : EIATTR_KPARAM_INFO
	.align		4
.L_19:
        /*0068*/ 	.byte	0x04, 0x17
        /*006a*/ 	.short	(.L_21 - .L_20)
.L_20:
        /*006c*/ 	.word	0x00000000
        /*0070*/ 	.short	0x0001
        /*0072*/ 	.short	0x0008
        /*0074*/ 	.byte	0x00, 0xf5, 0x21, 0x00


	//----- nvinfo : EIATTR_KPARAM_INFO
	.align		4
.L_21:
        /*0078*/ 	.byte	0x04, 0x17
        /*007a*/ 	.short	(.L_23 - .L_22)
.L_22:
        /*007c*/ 	.word	0x00000000
        /*0080*/ 	.short	0x0000
        /*0082*/ 	.short	0x0000
        /*0084*/ 	.byte	0x00, 0xf5, 0x21, 0x00


	//----- nvinfo : EIATTR_SPARSE_MMA_MASK
	.align		4
.L_23:
        /*0088*/ 	.byte	0x03, 0x50
        /*008a*/ 	.short	0x0000


	//----- nvinfo : EIATTR_MAXREG_COUNT
	.align		4
        /*008c*/ 	.byte	0x03, 0x1b
        /*008e*/ 	.short	0x00ff


	//----- nvinfo : EIATTR_MERCURY_ISA_VERSION
	.align		4
        /*0090*/ 	.byte	0x03, 0x5f
        /*0092*/ 	.short	0x0101


	//----- nvinfo : EIATTR_VRC_CTA_INIT_COUNT
	.align		4
        /*0094*/ 	.byte	0x02, 0x4a
	.zero		1
	.zero		1


	//----- nvinfo : EIATTR_EXIT_INSTR_OFFSETS
	.align		4
        /*0098*/ 	.byte	0x04, 0x1c
        /*009a*/ 	.short	(.L_25 - .L_24)


	//   ....[0]....
.L_24:
        /*009c*/ 	.word	0x00000130


	//   ....[1]....
        /*00a0*/ 	.word	0x00000390


	//----- nvinfo : EIATTR_CBANK_PARAM_SIZE
	.align		4
.L_25:
        /*00a4*/ 	.byte	0x03, 0x19
        /*00a6*/ 	.short	0x0028


	//----- nvinfo : EIATTR_PARAM_CBANK
	.align		4
        /*00a8*/ 	.byte	0x04, 0x0a
        /*00aa*/ 	.short	(.L_27 - .L_26)
	.align		4
.L_26:
        /*00ac*/ 	.word	index@(.nv.constant0._Z13GPU_laplace3dPKfPfiiiiii)
        /*00b0*/ 	.short	0x0380
        /*00b2*/ 	.short	0x0028


	//----- nvinfo : EIATTR_SW_WAR
	.align		4
.L_27:
        /*00b4*/ 	.byte	0x04, 0x36
        /*00b6*/ 	.short	(.L_29 - .L_28)
.L_28:
        /*00b8*/ 	.word	0x00000008
.L_29:


//--------------------- .nv.callgraph             --------------------------
	.section	.nv.callgraph,"",@"SHT_CUDA_CALLGRAPH"
	.align	4
	.sectionentsize	8
	.align		4
        /*0000*/ 	.word	0x00000000
	.align		4
        /*0004*/ 	.word	0xffffffff
	.align		4
        /*0008*/ 	.word	0x00000000
	.align		4
        /*000c*/ 	.word	0xfffffffe
	.align		4
        /*0010*/ 	.word	0x00000000
	.align		4
        /*0014*/ 	.word	0xfffffffd
	.align		4
        /*0018*/ 	.word	0x00000000
	.align		4
        /*001c*/ 	.word	0xfffffffc


//--------------------- .text._Z13GPU_laplace3dPKfPfiiiiii --------------------------
	.section	.text._Z13GPU_laplace3dPKfPfiiiiii,"ax",@progbits
	.align	128
        .global         _Z13GPU_laplace3dPKfPfiiiiii
        .type           _Z13GPU_laplace3dPKfPfiiiiii,@function
        .size           _Z13GPU_laplace3dPKfPfiiiiii,(.L_x_1 - _Z13GPU_laplace3dPKfPfiiiiii)
        .other          _Z13GPU_laplace3dPKfPfiiiiii,@"STO_CUDA_ENTRY STV_DEFAULT"
_Z13GPU_laplace3dPKfPfiiiiii:
.text._Z13GPU_laplace3dPKfPfiiiiii:
[----:B------:R-:W-:Y:S01]  /*0000*/  LDC R1, c[0x0][0x37c] ;  /* 0x0000df00ff017b82 */ /* 0x000fe20000000800 */
[----:B------:R-:W0:Y:S07]  /*0010*/  S2R R0, SR_TID.Y ;  /* 0x0000000000007919 */ /* 0x000e2e0000002200 */
[----:B------:R-:W0:Y:S01]  /*0020*/  S2UR UR5, SR_CTAID.Y ;  /* 0x00000000000579c3 */ /* 0x000e220000002600 */
[----:B------:R-:W1:Y:S01]  /*0030*/  S2R R5, SR_TID.X ;  /* 0x0000000000057919 */ /* 0x000e620000002100 */
[----:B------:R-:W2:Y:S06]  /*0040*/  S2R R11, SR_TID.Z ;  /* 0x00000000000b7919 */ /* 0x000eac0000002300 */
[----:B------:R-:W0:Y:S08]  /*0050*/  LDC.64 R8, c[0x0][0x390] ;  /* 0x0000e400ff087b82 */ /* 0x000e300000000a00 */
[----:B------:R-:W1:Y:S08]  /*0060*/  S2UR UR4, SR_CTAID.X ;  /* 0x00000000000479c3 */ /* 0x000e700000002500 */
[----:B------:R-:W3:Y:S08]  /*0070*/  LDC.64 R6, c[0x0][0x3a0] ;  /* 0x0000e800ff067b82 */ /* 0x000ef00000000a00 */
[----:B------:R-:W4:Y:S01]  /*0080*/  LDC.64 R2, c[0x0][0x398] ;  /* 0x0000e600ff027b82 */ /* 0x000f220000000a00 */
[----:B0-----:R-:W-:-:S07]  /*0090*/  IMAD R9, R9, UR5, R0 ;  /* 0x0000000509097c24 */ /* 0x001fce000f8e0200 */
[----:B------:R-:W2:Y:S01]  /*00a0*/  S2UR UR6, SR_CTAID.Z ;  /* 0x00000000000679c3 */ /* 0x000ea20000002700 */
[----:B-1----:R-:W-:-:S05]  /*00b0*/  IMAD R0, R8, UR4, R5 ;  /* 0x0000000408007c24 */ /* 0x002fca000f8e0205 */
[C---:B------:R-:W-:Y:S02]  /*00c0*/  LOP3.LUT R4, R9.reuse, R0, RZ, 0xfc, !PT ;  /* 0x0000000009047212 */ /* 0x040fe400078efcff */
[----:B---3--:R-:W-:-:S04]  /*00d0*/  ISETP.GE.AND P0, PT, R9, R6, PT ;  /* 0x000000060900720c */ /* 0x008fc80003f06270 */
[----:B----4-:R-:W-:-:S04]  /*00e0*/  ISETP.GE.OR P0, PT, R0, R3, P0 ;  /* 0x000000030000720c */ /* 0x010fc80000706670 */
[----:B------:R-:W-:Y:S01]  /*00f0*/  ISETP.LT.OR P0, PT, R4, RZ, P0 ;  /* 0x000000ff0400720c */ /* 0x000fe20000701670 */
[----:B--2---:R-:W-:-:S05]  /*0100*/  IMAD R2, R2, UR6, R11 ;  /* 0x0000000602027c24 */ /* 0x004fca000f8e020b */
[----:B------:R-:W-:-:S04]  /*0110*/  ISETP.LT.OR P0, PT, R2, RZ, P0 ;  /* 0x000000ff0200720c */ /* 0x000fc80000701670 */
[----:B------:R-:W-:-:S13]  /*0120*/  ISETP.GE.OR P0, PT, R2, R7, P0 ;  /* 0x000000070200720c */ /* 0x000fda0000706670 */
[----:B------:R-:W-:Y:S05]  /*0130*/  @P0 EXIT ;  /* 0x000000000000094d */ /* 0x000fea0003800000 */
[----:B------:R-:W-:Y:S01]  /*0140*/  IADD3 R5, PT, PT, R3, -0x1, RZ ;  /* 0xffffffff03057810 */ /* 0x000fe20007ffe0ff */
[----:B------:R-:W0:Y:S01]  /*0150*/  LDCU.64 UR4, c[0x0][0x358] ;  /* 0x00006b00ff0477ac */ /* 0x000e220008000a00 */
[----:B------:R-:W-:Y:S01]  /*0160*/  IADD3 R7, PT, PT, R7, -0x1, RZ ;  /* 0xffffffff07077810 */ /* 0x000fe20007ffe0ff */
[----:B------:R-:W-:Y:S01]  /*0170*/  IMAD R11, R6, R3, RZ ;  /* 0x00000003060b7224 */ /* 0x000fe200078e02ff */
[C---:B------:R-:W-:Y:S02]  /*0180*/  ISETP.NE.AND P0, PT, R0.reuse, R5, PT ;  /* 0x000000050000720c */ /* 0x040fe40003f05270 */
[----:B------:R-:W1:Y:S02]  /*0190*/  LDC.64 R4, c[0x0][0x380] ;  /* 0x0000e000ff047b82 */ /* 0x000e640000000a00 */
[----:B------:R-:W-:Y:S01]  /*01a0*/  ISETP.EQ.OR P0, PT, R0, RZ, !P0 ;  /* 0x000000ff0000720c */ /* 0x000fe20004702670 */
[----:B------:R-:W-:-:S03]  /*01b0*/  IMAD R0, R9, R3, R0 ;  /* 0x0000000309007224 */ /* 0x000fc600078e0200 */
[----:B------:R-:W-:Y:S01]  /*01c0*/  ISETP.EQ.OR P0, PT, R9, RZ, P0 ;  /* 0x000000ff0900720c */ /* 0x000fe20000702670 */
[----:B------:R-:W-:-:S12]  /*01d0*/  IMAD R0, R2, R11, R0 ;  /* 0x0000000b02007224 */ /* 0x000fd800078e0200 */
[----:B------:R-:W-:-:S04]  /*01e0*/  @!P0 IADD3 R8, PT, PT, R6, -0x1, RZ ;  /* 0xffffffff06088810 */ /* 0x000fc80007ffe0ff */
[----:B------:R-:W-:-:S04]  /*01f0*/  ISETP.EQ.OR P0, PT, R9, R8, P0 ;  /* 0x000000080900720c */ /* 0x000fc80000702670 */
[----:B------:R-:W-:-:S04]  /*0200*/  ISETP.NE.AND P0, PT, R2, RZ, !P0 ;  /* 0x000000ff0200720c */ /* 0x000fc80004705270 */
[----:B------:R-:W-:Y:S01]  /*0210*/  ISETP.NE.AND P0, PT, R2, R7, P0 ;  /* 0x000000070200720c */ /* 0x000fe20000705270 */
[----:B-1----:R-:W-:-:S12]  /*0220*/  IMAD.WIDE R6, R0, 0x4, R4 ;  /* 0x0000000400067825 */ /* 0x002fd800078e0204 */
[----:B------:R-:W-:Y:S01]  /*0230*/  @P0 IADD3 R9, PT, PT, R0, -R3, RZ ;  /* 0x8000000300090210 */ /* 0x000fe20007ffe0ff */
[----:B0-----:R-:W2:Y:S01]  /*0240*/  @P0 LDG.E.CONSTANT R14, desc[UR4][R6.64+-0x4] ;  /* 0xfffffc04060e0981 */ /* 0x001ea2000c1e9900 */
[----:B------:R-:W-:-:S03]  /*0250*/  @P0 IADD3 R13, PT, PT, -R11, R0, RZ ;  /* 0x000000000b0d0210 */ /* 0x000fc60007ffe1ff */
[----:B------:R-:W-:Y:S01]  /*0260*/  @P0 IMAD.WIDE R8, R9, 0x4, R4 ;  /* 0x0000000409080825 */ /* 0x000fe200078e0204 */
[----:B------:R-:W2:Y:S03]  /*0270*/  @P0 LDG.E.CONSTANT R17, desc[UR4][R6.64+0x4] ;  /* 0x0000040406110981 */ /* 0x000ea6000c1e9900 */
[----:B------:R-:W-:Y:S01]  /*0280*/  @P0 IMAD.WIDE R2, R3, 0x4, R6 ;  /* 0x0000000403020825 */ /* 0x000fe200078e0206 */
[----:B------:R-:W3:Y:S04]  /*0290*/  @!P0 LDG.E.CONSTANT R15, desc[UR4][R6.64] ;  /* 0x00000004060f8981 */ /* 0x000ee8000c1e9900 */
[----:B------:R-:W4:Y:S01]  /*02a0*/  @P0 LDG.E.CONSTANT R9, desc[UR4][R8.64] ;  /* 0x0000000408090981 */ /* 0x000f22000c1e9900 */
[----:B------:R-:W-:-:S02]  /*02b0*/  @P0 IMAD.WIDE R4, R13, 0x4, R4 ;  /* 0x000000040d040825 */ /* 0x000fc400078e0204 */
[----:B------:R-:W0:Y:S01]  /*02c0*/  LDC.64 R12, c[0x0][0x388] ;  /* 0x0000e200ff0c7b82 */ /* 0x000e220000000a00 */
[----:B------:R-:W5:Y:S01]  /*02d0*/  @P0 LDG.E.CONSTANT R3, desc[UR4][R2.64] ;  /* 0x0000000402030981 */ /* 0x000f62000c1e9900 */
[----:B------:R-:W-:-:S03]  /*02e0*/  @P0 IMAD.WIDE R10, R11, 0x4, R6 ;  /* 0x000000040b0a0825 */ /* 0x000fc600078e0206 */
[----:B------:R-:W3:Y:S04]  /*02f0*/  @P0 LDG.E.CONSTANT R5, desc[UR4][R4.64] ;  /* 0x0000000404050981 */ /* 0x000ee8000c1e9900 */
[----:B------:R-:W3:Y:S01]  /*0300*/  @P0 LDG.E.CONSTANT R11, desc[UR4][R10.64] ;  /* 0x000000040a0b0981 */ /* 0x000ee2000c1e9900 */
[----:B--2---:R-:W-:-:S04]  /*0310*/  @P0 FADD R14, R14, R17 ;  /* 0x000000110e0e0221 */ /* 0x004fc80000000000 */
[----:B----4-:R-:W-:-:S04]  /*0320*/  @P0 FADD R14, R14, R9 ;  /* 0x000000090e0e0221 */ /* 0x010fc80000000000 */
[----:B-----5:R-:W-:-:S04]  /*0330*/  @P0 FADD R14, R14, R3 ;  /* 0x000000030e0e0221 */ /* 0x020fc80000000000 */
[----:B---3--:R-:W-:-:S04]  /*0340*/  @P0 FADD R14, R14, R5 ;  /* 0x000000050e0e0221 */ /* 0x008fc80000000000 */
[----:B------:R-:W-:Y:S01]  /*0350*/  @P0 FADD R14, R14, R11 ;  /* 0x0000000b0e0e0221 */ /* 0x000fe20000000000 */
[----:B0-----:R-:W-:-:S04]  /*0360*/  IMAD.WIDE R2, R0, 0x4, R12 ;  /* 0x0000000400027825 */ /* 0x001fc800078e020c */
[----:B------:R-:W-:-:S05]  /*0370*/  @P0 FMUL R15, R14, 0.16666667163372039795 ;  /* 0x3e2aaaab0e0f0820 */ /* 0x000fca0000400000 */
[----:B------:R-:W-:Y:S01]  /*0380*/  STG.E desc[UR4][R2.64], R15 ;  /* 0x0000000f02007986 */ /* 0x000fe2000c101904 */
[----:B------:R-:W-:Y:S05]  /*0390*/  EXIT ;  /* 0x000000000000794d */ /* 0x000fea0003800000 */
.L_x_0:
[----:B------:R-:W-:-:S00]  /*03a0*/  BRA `(.L_x_0) ;  /* 0xfffffffc00fc7947 */ /* 0x000fc0000383ffff */
[----:B------:R-:W-:-:S00]  /*03b0*/  NOP ;  /* 0x0000000000007918 */ /* 0x000fc00000000000 */
        /* <DEDUP_REMOVED lines=12> */
.L_x_1:


//--------------------- .nv.shared.reserved.0     --------------------------
	.section	.nv.shared.reserved.0,"aw",@nobits
	.weak		__nv_reservedSMEM_offset_0_alias
	.size		__nv_reservedSMEM_offset_0_alias, 0, 64
	.other		__nv_reservedSMEM_offset_0_alias,@"STO_CUDA_RESERVED_SHARED STV_DEFAULT"
__nv_reservedSMEM_offset_0_alias:
	.zero		0
	.zero		64


//--------------------- .nv.constant0._Z13GPU_laplace3dPKfPfiiiiii --------------------------
	.section	.nv.constant0._Z13GPU_laplace3dPKfPfiiiiii,"a",@progbits
	.sectionflags	@""
	.align	4
.nv.constant0._Z13GPU_laplace3dPKfPfiiiiii:
	.zero		936


//--------------------- SYMBOLS --------------------------

	.type		.nv.reservedSmem.offset0,@object
	.size		.nv.reservedSmem.offset0,0x4
